//
// Generated by NVIDIA NVVM Compiler
//
// Compiler Build ID: CL-36424714
// Cuda compilation tools, release 13.0, V13.0.88
// Based on NVVM 20.0.0
//

.version 9.0
.target sm_100
.address_size 64

	// .globl	_Z10set_memoryPccm

.visible .entry _Z10set_memoryPccm(
	.param .u64 .ptr .align 1 _Z10set_memoryPccm_param_0,
	.param .u8 _Z10set_memoryPccm_param_1,
	.param .u64 _Z10set_memoryPccm_param_2
)
{
	.reg .pred 	%p<2>;
	.reg .b16 	%rs<2>;
	.reg .b32 	%r<5>;
	.reg .b64 	%rd<6>;

	ld.param.u64 	%rd2, [_Z10set_memoryPccm_param_0];
	ld.param.s8 	%rs1, [_Z10set_memoryPccm_param_1];
	ld.param.u64 	%rd3, [_Z10set_memoryPccm_param_2];
	mov.u32 	%r1, %ctaid.x;
	mov.u32 	%r2, %ntid.x;
	mov.u32 	%r3, %tid.x;
	mad.lo.s32 	%r4, %r1, %r2, %r3;
	cvt.u64.u32 	%rd1, %r4;
	setp.le.u64 	%p1, %rd3, %rd1;
	@%p1 bra 	$L__BB0_2;
	cvta.to.global.u64 	%rd4, %rd2;
	add.s64 	%rd5, %rd4, %rd1;
	st.global.u8 	[%rd5], %rs1;
$L__BB0_2:
	ret;

}


// ===== COMPILED SASS (sm_100) =====

	.target	sm_100

	.elftype	@"ET_EXEC"


//--------------------- .note.nv.tkinfo           --------------------------
	.section	.note.nv.tkinfo,"",@"SHT_NOTE"
	.sectionflags	@"SHF_NOTE_NV_TKINFO"
	.tkinfo
        /*0018*/ 	.word	0x00000002
        /*0030*/ 	.string	""
        /*0030*/ 	.string	"ptxas"
        /*0030*/ 	.string	"Cuda compilation tools, release 13.0, V13.0.88"
        /*0030*/ 	.string	"Build cuda_13.0.r13.0/compiler.36424714_0"
        /*0030*/ 	.string	"-arch sm_100 -m 64 "



//--------------------- .note.nv.cuinfo           --------------------------
	.section	.note.nv.cuinfo,"",@"SHT_NOTE"
	.sectionflags	@"SHF_NOTE_NV_CUINFO"
        /*0018*/ 	.short	0x0002
        /*001a*/ 	.short	0x0064
        /*001c*/ 	.short	0x0082
	.zero		2


//--------------------- .nv.info                  --------------------------
	.section	.nv.info,"",@"SHT_CUDA_INFO"
	.align	4


	//----- nvinfo : EIATTR_REGCOUNT
	.align		4
        /*0000*/ 	.byte	0x04, 0x2f
        /*0002*/ 	.short	(.L_1 - .L_0)
	.align		4
.L_0:
        /*0004*/ 	.word	index@(_Z10set_memoryPccm)
        /*0008*/ 	.word	0x00000008


	//----- nvinfo : EIATTR_FRAME_SIZE
	.align		4
.L_1:
        /*000c*/ 	.byte	0x04, 0x11
        /*000e*/ 	.short	(.L_3 - .L_2)
	.align		4
.L_2:
        /*0010*/ 	.word	index@(_Z10set_memoryPccm)
        /*0014*/ 	.word	0x00000000


	//----- nvinfo : EIATTR_MIN_STACK_SIZE
	.align		4
.L_3:
        /*0018*/ 	.byte	0x04, 0x12
        /*001a*/ 	.short	(.L_5 - .L_4)
	.align		4
.L_4:
        /*001c*/ 	.word	index@(_Z10set_memoryPccm)
        /*0020*/ 	.word	0x00000000
.L_5:


//--------------------- .nv.compat                --------------------------
	.section	.nv.compat,"",@"SHT_CUDA_COMPAT_INFO"
	.align	4
        /*0000*/ 	.byte	0x02, 0x09, 0x00, 0x00, 0x02, 0x02, 0x01, 0x00, 0x02, 0x05, 0x05, 0x00, 0x03, 0x07, 0x01, 0x01
        /*0010*/ 	.byte	0x02, 0x03, 0x00, 0x00, 0x02, 0x06, 0x01, 0x00, 0x04, 0x0b, 0x08, 0x00, 0x09, 0x00, 0x00, 0x00
        /*0020*/ 	.byte	0x00, 0x00, 0x00, 0x00


//--------------------- .nv.info._Z10set_memoryPccm --------------------------
	.section	.nv.info._Z10set_memoryPccm,"",@"SHT_CUDA_INFO"
	.sectionflags	@""
	.align	4


	//----- nvinfo : EIATTR_CUDA_API_VERSION
	.align		4
        /*0000*/ 	.byte	0x04, 0x37
        /*0002*/ 	.short	(.L_7 - .L_6)
.L_6:
        /*0004*/ 	.word	0x00000082


	//----- nvinfo : EIATTR_KPARAM_INFO
	.align		4
.L_7:
        /*0008*/ 	.byte	0x04, 0x17
        /*000a*/ 	.short	(.L_9 - .L_8)
.L_8:
        /*000c*/ 	.word	0x00000000
        /*0010*/ 	.short	0x0002
        /*0012*/ 	.short	0x0010
        /*0014*/ 	.byte	0x00, 0xf0, 0x21, 0x00


	//----- nvinfo : EIATTR_KPARAM_INFO
	.align		4
.L_9:
        /*0018*/ 	.byte	0x04, 0x17
        /*001a*/ 	.short	(.L_11 - .L_10)
.L_10:
        /*001c*/ 	.word	0x00000000
        /*0020*/ 	.short	0x0001
        /*0022*/ 	.short	0x0008
        /*0024*/ 	.byte	0x00, 0xf0, 0x05, 0x00


	//----- nvinfo : EIATTR_KPARAM_INFO
	.align		4
.L_11:
        /*0028*/ 	.byte	0x04, 0x17
        /*002a*/ 	.short	(.L_13 - .L_12)
.L_12:
        /*002c*/ 	.word	0x00000000
        /*0030*/ 	.short	0x0000
        /*0032*/ 	.short	0x0000
        /*0034*/ 	.byte	0x00, 0xf5, 0x21, 0x00


	//----- nvinfo : EIATTR_SPARSE_MMA_MASK
	.align		4
.L_13:
        /*0038*/ 	.byte	0x03, 0x50
        /*003a*/ 	.short	0x0000


	//----- nvinfo : EIATTR_MAXREG_COUNT
	.align		4
        /*003c*/ 	.byte	0x03, 0x1b
        /*003e*/ 	.short	0x00ff


	//----- nvinfo : EIATTR_MERCURY_ISA_VERSION
	.align		4
        /*0040*/ 	.byte	0x03, 0x5f
        /*0042*/ 	.short	0x0101


	//----- nvinfo : EIATTR_VRC_CTA_INIT_COUNT
	.align		4
        /*0044*/ 	.byte	0x02, 0x4a
	.zero		1
	.zero		1


	//----- nvinfo : EIATTR_EXIT_INSTR_OFFSETS
	.align		4
        /*0048*/ 	.byte	0x04, 0x1c
        /*004a*/ 	.short	(.L_15 - .L_14)


	//   ....[0]....
.L_14:
        /*004c*/ 	.word	0x00000080


	//   ....[1]....
        /*0050*/ 	.word	0x00000110


	//----- nvinfo : EIATTR_CBANK_PARAM_SIZE
	.align		4
.L_15:
        /*0054*/ 	.byte	0x03, 0x19
        /*0056*/ 	.short	0x0018


	//----- nvinfo : EIATTR_PARAM_CBANK
	.align		4
        /*0058*/ 	.byte	0x04, 0x0a
        /*005a*/ 	.short	(.L_17 - .L_16)
	.align		4
.L_16:
        /*005c*/ 	.word	index@(.nv.constant0._Z10set_memoryPccm)
        /*0060*/ 	.short	0x0380
        /*0062*/ 	.short	0x0018


	//----- nvinfo : EIATTR_SW_WAR
	.align		4
.L_17:
        /*0064*/ 	.byte	0x04, 0x36
        /*0066*/ 	.short	(.L_19 - .L_18)
.L_18:
        /*0068*/ 	.word	0x00000008
.L_19:


//--------------------- .nv.callgraph             --------------------------
	.section	.nv.callgraph,"",@"SHT_CUDA_CALLGRAPH"
	.align	4
	.sectionentsize	8
	.align		4
        /*0000*/ 	.word	0x00000000
	.align		4
        /*0004*/ 	.word	0xffffffff
	.align		4
        /*0008*/ 	.word	0x00000000
	.align		4
        /*000c*/ 	.word	0xfffffffe
	.align		4
        /*0010*/ 	.word	0x00000000
	.align		4
        /*0014*/ 	.word	0xfffffffd
	.align		4
        /*0018*/ 	.word	0x00000000
	.align		4
        /*001c*/ 	.word	0xfffffffc


//--------------------- .text._Z10set_memoryPccm  --------------------------
	.section	.text._Z10set_memoryPccm,"ax",@progbits
	.align	128
        .global         _Z10set_memoryPccm
        .type           _Z10set_memoryPccm,@function
        .size           _Z10set_memoryPccm,(.L_x_1 - _Z10set_memoryPccm)
        .other          _Z10set_memoryPccm,@"STO_CUDA_ENTRY STV_DEFAULT"
_Z10set_memoryPccm:
.text._Z10set_memoryPccm:
[----:B------:R-:W-:Y:S01]  /*0000*/  LDC R1, c[0x0][0x37c] ;  /* 0x0000df00ff017b82 */ /* 0x000fe20000000800 */
[----:B------:R-:W0:Y:S07]  /*0010*/  S2R R3, SR_TID.X ;  /* 0x0000000000037919 */ /* 0x000e2e0000002100 */
[----:B------:R-:W0:Y:S01]  /*0020*/  S2UR UR4, SR_CTAID.X ;  /* 0x00000000000479c3 */ /* 0x000e220000002500 */
[----:B------:R-:W1:Y:S07]  /*0030*/  LDCU.64 UR6, c[0x0][0x390] ;  /* 0x00007200ff0677ac */ /* 0x000e6e0008000a00 */
[----:B------:R-:W0:Y:S02]  /*0040*/  LDC R2, c[0x0][0x360] ;  /* 0x0000d800ff027b82 */ /* 0x000e240000000800 */
[----:B0-----:R-:W-:-:S05]  /*0050*/  IMAD R2, R2, UR4, R3 ;  /* 0x0000000402027c24 */ /* 0x001fca000f8e0203 */
[----:B-1----:R-:W-:-:S04]  /*0060*/  ISETP.GE.U32.AND P0, PT, R2, UR6, PT ;  /* 0x0000000602007c0c */ /* 0x002fc8000bf06070 */
[----:B------:R-:W-:-:S13]  /*0070*/  ISETP.GE.U32.AND.EX P0, PT, RZ, UR7, PT, P0 ;  /* 0x00000007ff007c0c */ /* 0x000fda000bf06100 */
[----:B------:R-:W-:Y:S05]  /*0080*/  @P0 EXIT ;  /* 0x000000000000094d */ /* 0x000fea0003800000 */
[----:B------:R-:W0:Y:S01]  /*0090*/  LDC.U8 R0, c[0x0][0x388] ;  /* 0x0000e200ff007b82 */ /* 0x000e220000000000 */
[----:B------:R-:W1:Y:S01]  /*00a0*/  LDCU.64 UR6, c[0x0][0x380] ;  /* 0x00007000ff0677ac */ /* 0x000e620008000a00 */
[----:B------:R-:W2:Y:S01]  /*00b0*/  LDCU.64 UR4, c[0x0][0x358] ;  /* 0x00006b00ff0477ac */ /* 0x000ea20008000a00 */
[----:B-1----:R-:W-:Y:S02]  /*00c0*/  IADD3 R2, P0, PT, R2, UR6, RZ ;  /* 0x0000000602027c10 */ /* 0x002fe4000ff1e0ff */
[----:B0-----:R-:W-:-:S03]  /*00d0*/  PRMT R0, R0, 0x8880, RZ ;  /* 0x0000888000007816 */ /* 0x001fc600000000ff */
[----:B------:R-:W-:Y:S01]  /*00e0*/  IMAD.X R3, RZ, RZ, UR7, P0 ;  /* 0x00000007ff037e24 */ /* 0x000fe200080e06ff */
[----:B------:R-:W-:-:S05]  /*00f0*/  PRMT R5, R0, 0x7710, RZ ;  /* 0x0000771000057816 */ /* 0x000fca00000000ff */
[----:B--2---:R-:W-:Y:S01]  /*0100*/  STG.E.U8 desc[UR4][R2.64], R5 ;  /* 0x0000000502007986 */ /* 0x004fe2000c101104 */
[----:B------:R-:W-:Y:S05]  /*0110*/  EXIT ;  /* 0x000000000000794d */ /* 0x000fea0003800000 */
.L_x_0:
[----:B------:R-:W-:-:S00]  /*0120*/  BRA `(.L_x_0) ;  /* 0xfffffffc00fc7947 */ /* 0x000fc0000383ffff */
[----:B------:R-:W-:-:S00]  /*0130*/  NOP ;  /* 0x0000000000007918 */ /* 0x000fc00000000000 */
        /* <DEDUP_REMOVED lines=12> */
.L_x_1:


//--------------------- .nv.shared.reserved.0     --------------------------
	.section	.nv.shared.reserved.0,"aw",@nobits
	.weak		__nv_reservedSMEM_offset_0_alias
	.size		__nv_reservedSMEM_offset_0_alias, 0, 64
	.other		__nv_reservedSMEM_offset_0_alias,@"STO_CUDA_RESERVED_SHARED STV_DEFAULT"
__nv_reservedSMEM_offset_0_alias:
	.zero		0
	.zero		64


//--------------------- .nv.constant0._Z10set_memoryPccm --------------------------
	.section	.nv.constant0._Z10set_memoryPccm,"a",@progbits
	.sectionflags	@""
	.align	4
.nv.constant0._Z10set_memoryPccm:
	.zero		920


//--------------------- SYMBOLS --------------------------

	.type		.nv.reservedSmem.offset0,@object
	.size		.nv.reservedSmem.offset0,0x4
